	.headerflags	@"EF_CUDA_TEXMODE_UNIFIED EF_CUDA_64BIT_ADDRESS EF_CUDA_ACCELERATORS EF_CUDA_SM90 EF_CUDA_VIRTUAL_SM(EF_CUDA_SM90)"
	.elftype	@"ET_EXEC"


//--------------------- .nv.info                  --------------------------
	.section	.nv.info,"",@"SHT_CUDA_INFO"
	.align	4


	//----- nvinfo : EIATTR_REGCOUNT
	.align		4
        /*0000*/ 	.byte	0x04, 0x2f
        /*0002*/ 	.short	(.L_3 - .L_2)
	.align		4
.L_2:
        /*0004*/ 	.word	index@(triton_poi_fused_cat_26)
        /*0008*/ 	.word	0x00000015


	//----- nvinfo : EIATTR_MIN_STACK_SIZE
	.align		4
.L_3:
        /*000c*/ 	.byte	0x04, 0x12
        /*000e*/ 	.short	(.L_5 - .L_4)
	.align		4
.L_4:
        /*0010*/ 	.word	index@(triton_poi_fused_cat_26)
        /*0014*/ 	.word	0x00000000


	//----- nvinfo : EIATTR_FRAME_SIZE
	.align		4
.L_5:
        /*0018*/ 	.byte	0x04, 0x11
        /*001a*/ 	.short	(.L_7 - .L_6)
	.align		4
.L_6:
        /*001c*/ 	.word	index@(triton_poi_fused_cat_26)
        /*0020*/ 	.word	0x00000000


	//----- nvinfo : EIATTR_MIN_STACK_SIZE
	.align		4
.L_7:
        /*0024*/ 	.byte	0x04, 0x12
        /*0026*/ 	.short	(.L_9 - .L_8)
	.align		4
.L_8:
        /*0028*/ 	.word	index@(triton_poi_fused_cat_26)
        /*002c*/ 	.word	0x00000000
.L_9:


//--------------------- .nv.info.triton_poi_fused_cat_26 --------------------------
	.section	.nv.info.triton_poi_fused_cat_26,"",@"SHT_CUDA_INFO"
	.sectionflags	@""
	.align	4


	//----- nvinfo : EIATTR_CUDA_API_VERSION
	.align		4
        /*0000*/ 	.byte	0x04, 0x37
        /*0002*/ 	.short	(.L_11 - .L_10)
.L_10:
        /*0004*/ 	.word	0x0000007c


	//----- nvinfo : EIATTR_KPARAM_INFO
	.align		4
.L_11:
        /*0008*/ 	.byte	0x04, 0x17
        /*000a*/ 	.short	(.L_13 - .L_12)
.L_12:
        /*000c*/ 	.word	0x00000000
        /*0010*/ 	.short	0x0007
        /*0012*/ 	.short	0x0038
        /*0014*/ 	.byte	0x00, 0xf0, 0x11, 0x00


	//----- nvinfo : EIATTR_KPARAM_INFO
	.align		4
.L_13:
        /*0018*/ 	.byte	0x04, 0x17
        /*001a*/ 	.short	(.L_15 - .L_14)
.L_14:
        /*001c*/ 	.word	0x00000000
        /*0020*/ 	.short	0x0006
        /*0022*/ 	.short	0x0030
        /*0024*/ 	.byte	0x00, 0xf4, 0x21, 0x00


	//----- nvinfo : EIATTR_KPARAM_INFO
	.align		4
.L_15:
        /*0028*/ 	.byte	0x04, 0x17
        /*002a*/ 	.short	(.L_17 - .L_16)
.L_16:
        /*002c*/ 	.word	0x00000000
        /*0030*/ 	.short	0x0005
        /*0032*/ 	.short	0x0028
        /*0034*/ 	.byte	0x00, 0xf4, 0x21, 0x00


	//----- nvinfo : EIATTR_KPARAM_INFO
	.align		4
.L_17:
        /*0038*/ 	.byte	0x04, 0x17
        /*003a*/ 	.short	(.L_19 - .L_18)
.L_18:
        /*003c*/ 	.word	0x00000000
        /*0040*/ 	.short	0x0004
        /*0042*/ 	.short	0x0020
        /*0044*/ 	.byte	0x00, 0xf4, 0x21, 0x00


	//----- nvinfo : EIATTR_KPARAM_INFO
	.align		4
.L_19:
        /*0048*/ 	.byte	0x04, 0x17
        /*004a*/ 	.short	(.L_21 - .L_20)
.L_20:
        /*004c*/ 	.word	0x00000000
        /*0050*/ 	.short	0x0003
        /*0052*/ 	.short	0x0018
        /*0054*/ 	.byte	0x00, 0xf4, 0x21, 0x00


	//----- nvinfo : EIATTR_KPARAM_INFO
	.align		4
.L_21:
        /*0058*/ 	.byte	0x04, 0x17
        /*005a*/ 	.short	(.L_23 - .L_22)
.L_22:
        /*005c*/ 	.word	0x00000000
        /*0060*/ 	.short	0x0002
        /*0062*/ 	.short	0x0010
        /*0064*/ 	.byte	0x00, 0xf4, 0x21, 0x00


	//----- nvinfo : EIATTR_KPARAM_INFO
	.align		4
.L_23:
        /*0068*/ 	.byte	0x04, 0x17
        /*006a*/ 	.short	(.L_25 - .L_24)
.L_24:
        /*006c*/ 	.word	0x00000000
        /*0070*/ 	.short	0x0001
        /*0072*/ 	.short	0x0008
        /*0074*/ 	.byte	0x00, 0xf4, 0x21, 0x00


	//----- nvinfo : EIATTR_KPARAM_INFO
	.align		4
.L_25:
        /*0078*/ 	.byte	0x04, 0x17
        /*007a*/ 	.short	(.L_27 - .L_26)
.L_26:
        /*007c*/ 	.word	0x00000000
        /*0080*/ 	.short	0x0000
        /*0082*/ 	.short	0x0000
        /*0084*/ 	.byte	0x00, 0xf4, 0x21, 0x00


	//----- nvinfo : EIATTR_SPARSE_MMA_MASK
	.align		4
.L_27:
        /*0088*/ 	.byte	0x03, 0x50
        /*008a*/ 	.short	0x0000


	//----- nvinfo : EIATTR_MAXREG_COUNT
	.align		4
        /*008c*/ 	.byte	0x03, 0x1b
        /*008e*/ 	.short	0x00ff


	//----- nvinfo : EIATTR_EXIT_INSTR_OFFSETS
	.align		4
        /*0090*/ 	.byte	0x04, 0x1c
        /*0092*/ 	.short	(.L_29 - .L_28)


	//   ....[0]....
.L_28:
        /*0094*/ 	.word	0x00000430


	//   ....[1]....
        /*0098*/ 	.word	0x00000450


	//----- nvinfo : EIATTR_REQNTID
	.align		4
.L_29:
        /*009c*/ 	.byte	0x04, 0x10
        /*009e*/ 	.short	(.L_31 - .L_30)
.L_30:
        /*00a0*/ 	.word	0x00000080
        /*00a4*/ 	.word	0x00000001
        /*00a8*/ 	.word	0x00000001


	//----- nvinfo : EIATTR_CBANK_PARAM_SIZE
	.align		4
.L_31:
        /*00ac*/ 	.byte	0x03, 0x19
        /*00ae*/ 	.short	0x003c


	//----- nvinfo : EIATTR_PARAM_CBANK
	.align		4
        /*00b0*/ 	.byte	0x04, 0x0a
        /*00b2*/ 	.short	(.L_33 - .L_32)
	.align		4
.L_32:
        /*00b4*/ 	.word	index@(.nv.constant0.triton_poi_fused_cat_26)
        /*00b8*/ 	.short	0x0210
        /*00ba*/ 	.short	0x003c


	//----- nvinfo : EIATTR_SW_WAR
	.align		4
.L_33:
        /*00bc*/ 	.byte	0x04, 0x36
        /*00be*/ 	.short	(.L_35 - .L_34)
.L_34:
        /*00c0*/ 	.word	0x00000008
.L_35:


//--------------------- .nv.callgraph             --------------------------
	.section	.nv.callgraph,"",@"SHT_CUDA_CALLGRAPH"
	.align	4
	.sectionentsize	8
	.align		4
        /*0000*/ 	.word	0x00000000
	.align		4
        /*0004*/ 	.word	0xffffffff
	.align		4
        /*0008*/ 	.word	0x00000000
	.align		4
        /*000c*/ 	.word	0xfffffffe
	.align		4
        /*0010*/ 	.word	0x00000000
	.align		4
        /*0014*/ 	.word	0xfffffffd
	.align		4
        /*0018*/ 	.word	0x00000000
	.align		4
        /*001c*/ 	.word	0xfffffffc


//--------------------- .nv.constant4             --------------------------
	.section	.nv.constant4,"a",@progbits
	.align	8
	.align		8
.nv.constant4:
        /*0000*/ 	.dword	_$_str
	.align		8
        /*0008*/ 	.dword	_$_str_$_2


//--------------------- .text.triton_poi_fused_cat_26 --------------------------
	.section	.text.triton_poi_fused_cat_26,"ax",@progbits
	.align	128
        .global         triton_poi_fused_cat_26
        .type           triton_poi_fused_cat_26,@function
        .size           triton_poi_fused_cat_26,(.L_x_1 - triton_poi_fused_cat_26)
        .other          triton_poi_fused_cat_26,@"STO_CUDA_ENTRY STV_DEFAULT"
triton_poi_fused_cat_26:
.text.triton_poi_fused_cat_26:
[----:B------:R-:W0:Y:S01]  /*0000*/  LDC R1, c[0x0][0x28] ;  /* 0x00000a00ff017b82 */ /* 0x000e220000000800 */
[----:B------:R-:W1:Y:S07]  /*0010*/  S2R R2, SR_TID.X ;  /* 0x0000000000027919 */ /* 0x000e6e0000002100 */
[----:B------:R-:W2:Y:S01]  /*0020*/  LDC.64 R12, c[0x0][0x220] ;  /* 0x00008800ff0c7b82 */ /* 0x000ea20000000a00 */
[----:B------:R-:W-:Y:S01]  /*0030*/  IMAD.MOV.U32 R0, RZ, RZ, RZ ;  /* 0x000000ffff007224 */ /* 0x000fe200078e00ff */
[----:B------:R-:W-:Y:S01]  /*0040*/  ULDC.64 UR4, c[0x0][0x208] ;  /* 0x0000820000047ab9 */ /* 0x000fe20000000a00 */
[----:B------:R-:W3:Y:S05]  /*0050*/  S2R R3, SR_CTAID.X ;  /* 0x0000000000037919 */ /* 0x000eea0000002500 */
[----:B------:R-:W4:Y:S08]  /*0060*/  LDC.64 R14, c[0x0][0x210] ;  /* 0x00008400ff0e7b82 */ /* 0x000f300000000a00 */
[----:B------:R-:W5:Y:S08]  /*0070*/  LDC.64 R16, c[0x0][0x218] ;  /* 0x00008600ff107b82 */ /* 0x000f700000000a00 */
[----:B------:R-:W4:Y:S01]  /*0080*/  LDC.64 R8, c[0x0][0x228] ;  /* 0x00008a00ff087b82 */ /* 0x000f220000000a00 */
[----:B------:R-:W-:Y:S01]  /*0090*/  IMAD.MOV.U32 R6, RZ, RZ, RZ ;  /* 0x000000ffff067224 */ /* 0x000fe200078e00ff */
[----:B------:R-:W-:Y:S01]  /*00a0*/  ULDC.64 UR6, c[0x0][0x238] ;  /* 0x00008e0000067ab9 */ /* 0x000fe20000000a00 */
[----:B-1----:R-:W-:-:S05]  /*00b0*/  LOP3.LUT R2, R2, 0x7f, RZ, 0xc0, !PT ;  /* 0x0000007f02027812 */ /* 0x002fca00078ec0ff */
[----:B---3--:R-:W-:Y:S02]  /*00c0*/  IMAD R3, R3, 0x80, R2 ;  /* 0x0000008003037824 */ /* 0x008fe400078e0202 */
[----:B------:R-:W-:-:S04]  /*00d0*/  IMAD.MOV.U32 R2, RZ, RZ, RZ ;  /* 0x000000ffff027224 */ /* 0x000fc800078e00ff */
[----:B------:R-:W-:-:S05]  /*00e0*/  IMAD.HI R2, R3, -0x77777777, R2 ;  /* 0x8888888903027827 */ /* 0x000fca00078e0202 */
[----:B------:R-:W-:-:S04]  /*00f0*/  SHF.R.U32.HI R5, RZ, 0x1f, R2 ;  /* 0x0000001fff057819 */ /* 0x000fc80000011602 */
[----:B------:R-:W-:Y:S02]  /*0100*/  LEA.HI.SX32 R2, R2, R5, 0x1a ;  /* 0x0000000502027211 */ /* 0x000fe400078fd2ff */
[----:B------:R-:W1:Y:S03]  /*0110*/  LDC.64 R4, c[0x0][0x230] ;  /* 0x00008c00ff047b82 */ /* 0x000e660000000a00 */
[----:B------:R-:W-:-:S04]  /*0120*/  IMAD R7, R2, -0x78, R3 ;  /* 0xffffff8802077824 */ /* 0x000fc800078e0203 */
[C---:B--2---:R-:W-:Y:S01]  /*0130*/  IMAD.WIDE R12, R7.reuse, 0x4, R12 ;  /* 0x00000004070c7825 */ /* 0x044fe200078e020c */
[----:B------:R-:W-:-:S04]  /*0140*/  ISETP.GE.AND P2, PT, R7, 0x18, PT ;  /* 0x000000180700780c */ /* 0x000fc80003f46270 */
[----:B------:R-:W-:-:S13]  /*0150*/  ISETP.LT.AND P3, PT, R3, 0x1e00, !P2 ;  /* 0x00001e000300780c */ /* 0x000fda0005761270 */
[----:B------:R2:W3:Y:S01]  /*0160*/  @P3 LDG.E.EL R0, desc[UR4][R12.64] ;  /* 0x000000040c003981 */ /* 0x0004e2000c2e1900 */
[----:B------:R-:W-:Y:S02]  /*0170*/  IMAD R11, R2, 0x18, R7 ;  /* 0x00000018020b7824 */ /* 0x000fe400078e0207 */
[----:B-----5:R-:W-:-:S04]  /*0180*/  IMAD.WIDE R16, R7, 0x4, R16 ;  /* 0x0000000407107825 */ /* 0x020fc800078e0210 */
[----:B----4-:R-:W-:Y:S01]  /*0190*/  IMAD.WIDE R14, R11, 0x4, R14 ;  /* 0x000000040b0e7825 */ /* 0x010fe200078e020e */
[----:B------:R-:W-:Y:S01]  /*01a0*/  CS2R R10, SRZ ;  /* 0x00000000000a7805 */ /* 0x000fe2000001ff00 */
[----:B------:R-:W4:Y:S01]  /*01b0*/  @P3 LDG.E.EL R6, desc[UR4][R16.64] ;  /* 0x0000000410063981 */ /* 0x000f22000c2e1900 */
[----:B--2---:R-:W-:Y:S01]  /*01c0*/  CS2R R12, SRZ ;  /* 0x00000000000c7805 */ /* 0x004fe2000001ff00 */
[----:B0-----:R-:W-:-:S03]  /*01d0*/  IMAD.WIDE R8, R7, 0x4, R8 ;  /* 0x0000000407087825 */ /* 0x001fc600078e0208 */
[----:B------:R0:W2:Y:S01]  /*01e0*/  @P3 LDG.E.EL R10, desc[UR4][R14.64] ;  /* 0x000000040e0a3981 */ /* 0x0000a2000c2e1900 */
[----:B-1----:R-:W-:Y:S01]  /*01f0*/  IMAD.WIDE R4, R7, 0x4, R4 ;  /* 0x0000000407047825 */ /* 0x002fe200078e0204 */
[----:B------:R-:W-:Y:S02]  /*0200*/  ISETP.GE.AND P0, PT, R3, 0x1e00, PT ;  /* 0x00001e000300780c */ /* 0x000fe40003f06270 */
[----:B------:R-:W5:Y:S01]  /*0210*/  @P3 LDG.E.EL R12, desc[UR4][R8.64] ;  /* 0x00000004080c3981 */ /* 0x000f62000c2e1900 */
[----:B------:R-:W-:Y:S01]  /*0220*/  IMAD R2, R2, 0x60, RZ ;  /* 0x0000006002027824 */ /* 0x000fe200078e02ff */
[----:B------:R-:W-:Y:S02]  /*0230*/  ISETP.GT.AND P1, PT, R7, 0x17, !P0 ;  /* 0x000000170700780c */ /* 0x000fe40004724270 */
[----:B------:R1:W2:Y:S02]  /*0240*/  @P3 LDG.E.EL R11, desc[UR4][R4.64] ;  /* 0x00000004040b3981 */ /* 0x0002a4000c2e1900 */
[----:B------:R-:W-:-:S02]  /*0250*/  SHF.R.S32.HI R18, RZ, 0x1f, R2 ;  /* 0x0000001fff127819 */ /* 0x000fc40000011402 */
[----:B------:R-:W-:-:S04]  /*0260*/  IADD3 R2, P4, R7, R2, RZ ;  /* 0x0000000207027210 */ /* 0x000fc80007f9e0ff */
[----:B------:R-:W-:Y:S02]  /*0270*/  LEA.HI.X.SX32 R7, R7, R18, 0x1, P4 ;  /* 0x0000001207077211 */ /* 0x000fe400020f0eff */
[C---:B0-----:R-:W-:Y:S01]  /*0280*/  LEA R14, P4, R2.reuse, UR6, 0x2 ;  /* 0x00000006020e7c11 */ /* 0x041fe2000f8810ff */
[----:B-1----:R-:W0:Y:S03]  /*0290*/  LDC.64 R4, c[0x0][0x240] ;  /* 0x00009000ff047b82 */ /* 0x002e260000000a00 */
[----:B------:R-:W-:-:S05]  /*02a0*/  LEA.HI.X R15, R2, UR7, R7, 0x2, P4 ;  /* 0x00000007020f7c11 */ /* 0x000fca000a0f1407 */
[----:B------:R-:W2:Y:S01]  /*02b0*/  @P1 LDG.E.EL R13, desc[UR4][R14.64+-0x60] ;  /* 0xffffa0040e0d1981 */ /* 0x000ea2000c2e1900 */
[----:B------:R-:W-:Y:S02]  /*02c0*/  IMAD.MOV.U32 R7, RZ, RZ, 0x3e800000 ;  /* 0x3e800000ff077424 */ /* 0x000fe400078e00ff */
[----:B0-----:R-:W-:Y:S01]  /*02d0*/  IMAD.WIDE R4, R3, 0x4, R4 ;  /* 0x0000000403047825 */ /* 0x001fe200078e0204 */
[----:B---3--:R-:W-:-:S05]  /*02e0*/  SEL R0, R0, RZ, P3 ;  /* 0x000000ff00007207 */ /* 0x008fca0001800000 */
[----:B------:R-:W-:-:S04]  /*02f0*/  FADD R0, R0, 9.9999997473787516356e-06 ;  /* 0x3727c5ac00007421 */ /* 0x000fc80000000000 */
[----:B------:R-:W0:Y:S02]  /*0300*/  MUFU.SQRT R2, R0 ;  /* 0x0000000000027308 */ /* 0x000e240000002000 */
[C---:B0-----:R-:W-:Y:S02]  /*0310*/  FSETP.GT.AND P4, PT, R2.reuse, 8.50705917302346158658e+37, PT ;  /* 0x7e8000000200780b */ /* 0x041fe40003f84000 */
[----:B------:R-:W-:-:S11]  /*0320*/  FSETP.GEU.AND P5, PT, R2, 1.175494350822287508e-38, PT ;  /* 0x008000000200780b */ /* 0x000fd60003fae000 */
[----:B------:R-:W-:-:S04]  /*0330*/  @P4 FMUL R2, R2, 0.25 ;  /* 0x3e80000002024820 */ /* 0x000fc80000400000 */
[----:B------:R-:W-:-:S06]  /*0340*/  @!P5 FMUL R2, R2, 16777216 ;  /* 0x4b8000000202d820 */ /* 0x000fcc0000400000 */
[----:B------:R-:W0:Y:S01]  /*0350*/  MUFU.RCP R2, R2 ;  /* 0x0000000200027308 */ /* 0x000e220000001000 */
[----:B------:R-:W-:Y:S02]  /*0360*/  FSEL R7, R7, 1, P4 ;  /* 0x3f80000007077808 */ /* 0x000fe40002000000 */
[----:B----4-:R-:W-:Y:S02]  /*0370*/  SEL R9, R6, RZ, P3 ;  /* 0x000000ff06097207 */ /* 0x010fe40001800000 */
[----:B--2---:R-:W-:Y:S01]  /*0380*/  SEL R10, R10, RZ, P3 ;  /* 0x000000ff0a0a7207 */ /* 0x004fe20001800000 */
[----:B------:R-:W-:Y:S01]  /*0390*/  @!P5 FMUL R7, R7, 16777216 ;  /* 0x4b8000000707d820 */ /* 0x000fe20000400000 */
[----:B-----5:R-:W-:-:S03]  /*03a0*/  SEL R12, R12, RZ, P3 ;  /* 0x000000ff0c0c7207 */ /* 0x020fc60001800000 */
[----:B------:R-:W-:Y:S01]  /*03b0*/  FADD R0, R10, -R9 ;  /* 0x800000090a007221 */ /* 0x000fe20000000000 */
[----:B------:R-:W-:Y:S01]  /*03c0*/  SEL R11, R11, RZ, P3 ;  /* 0x000000ff0b0b7207 */ /* 0x000fe20001800000 */
[----:B0-----:R-:W-:-:S04]  /*03d0*/  FMUL R7, R2, R7 ;  /* 0x0000000702077220 */ /* 0x001fc80000400000 */
[----:B------:R-:W-:-:S04]  /*03e0*/  FMUL R0, R0, R7 ;  /* 0x0000000700007220 */ /* 0x000fc80000400000 */
[----:B------:R-:W-:-:S05]  /*03f0*/  FFMA R11, R0, R12, R11 ;  /* 0x0000000c000b7223 */ /* 0x000fca000000000b */
[----:B------:R-:W-:-:S04]  /*0400*/  FSETP.GEU.AND P3, PT, R11, RZ, PT ;  /* 0x000000ff0b00720b */ /* 0x000fc80003f6e000 */
[----:B------:R-:W-:Y:S02]  /*0410*/  FSEL R11, R11, RZ, P3 ;  /* 0x000000ff0b0b7208 */ /* 0x000fe40001800000 */
[----:B------:R-:W-:Y:S01]  /*0420*/  @P2 SEL R11, R13, RZ, P1 ;  /* 0x000000ff0d0b2207 */ /* 0x000fe20000800000 */
[----:B------:R-:W-:Y:S06]  /*0430*/  @P0 EXIT ;  /* 0x000000000000094d */ /* 0x000fec0003800000 */
[----:B------:R-:W-:Y:S01]  /*0440*/  STG.E desc[UR4][R4.64], R11 ;  /* 0x0000000b04007986 */ /* 0x000fe2000c101904 */
[----:B------:R-:W-:Y:S05]  /*0450*/  EXIT ;  /* 0x000000000000794d */ /* 0x000fea0003800000 */
.L_x_0:
[----:B------:R-:W-:-:S00]  /*0460*/  BRA `(.L_x_0) ;  /* 0xfffffffc00fc7947 */ /* 0x000fc0000383ffff */
[----:B------:R-:W-:-:S00]  /*0470*/  NOP ;  /* 0x0000000000007918 */ /* 0x000fc00000000000 */
        /* <DEDUP_REMOVED lines=8> */
.L_x_1:


//--------------------- .nv.global.init           --------------------------
	.section	.nv.global.init,"aw",@progbits
.nv.global.init:
	.type		_$_str,@object
	.size		_$_str,(_$_str_$_2 - _$_str)
_$_str:
        /*0000*/ 	.byte	0x5f, 0x5f, 0x43, 0x55, 0x44, 0x41, 0x5f, 0x46, 0x54, 0x5a, 0x00
	.type		_$_str_$_2,@object
	.size		_$_str_$_2,(.L_1 - _$_str_$_2)
_$_str_$_2:
        /*000b*/ 	.byte	0x5f, 0x5f, 0x43, 0x55, 0x44, 0x41, 0x5f, 0x50, 0x52, 0x45, 0x43, 0x5f, 0x53, 0x51, 0x52, 0x54
        /*001b*/ 	.byte	0x00
.L_1:


//--------------------- .nv.constant0.triton_poi_fused_cat_26 --------------------------
	.section	.nv.constant0.triton_poi_fused_cat_26,"a",@progbits
	.sectionflags	@""
	.align	4
.nv.constant0.triton_poi_fused_cat_26:
	.zero		588
